//
// Generated by NVIDIA NVVM Compiler
//
// Compiler Build ID: CL-36424714
// Cuda compilation tools, release 13.0, V13.0.88
// Based on NVVM 20.0.0
//

.version 9.0
.target sm_100
.address_size 64

	// .globl	_Z18scale_and_distancePffi
.extern .func  (.param .b32 func_retval0) vprintf
(
	.param .b64 vprintf_param_0,
	.param .b64 vprintf_param_1
)
;
.global .align 1 .b8 $str[35] = {105, 32, 61, 32, 37, 50, 100, 58, 32, 100, 105, 115, 116, 32, 102, 114, 111, 109, 32, 37, 102, 32, 116, 111, 32, 37, 102, 32, 105, 115, 32, 37, 102, 10};

.visible .entry _Z18scale_and_distancePffi(
	.param .u64 .ptr .align 1 _Z18scale_and_distancePffi_param_0,
	.param .f32 _Z18scale_and_distancePffi_param_1,
	.param .u32 _Z18scale_and_distancePffi_param_2
)
{
	.local .align 16 .b8 	__local_depot0[32];
	.reg .b64 	%SP;
	.reg .b64 	%SPL;
	.reg .b32 	%r<9>;
	.reg .b32 	%f<8>;
	.reg .b64 	%rd<9>;
	.reg .b64 	%fd<4>;

	mov.u64 	%SPL, __local_depot0;
	cvta.local.u64 	%SP, %SPL;
	ld.param.u64 	%rd1, [_Z18scale_and_distancePffi_param_0];
	ld.param.f32 	%f1, [_Z18scale_and_distancePffi_param_1];
	ld.param.u32 	%r1, [_Z18scale_and_distancePffi_param_2];
	cvta.to.global.u64 	%rd2, %rd1;
	add.u64 	%rd3, %SP, 0;
	add.u64 	%rd4, %SPL, 0;
	mov.u32 	%r2, %ctaid.x;
	mov.u32 	%r3, %ntid.x;
	mov.u32 	%r4, %tid.x;
	mad.lo.s32 	%r5, %r2, %r3, %r4;
	cvt.rn.f32.s32 	%f2, %r5;
	add.s32 	%r6, %r1, -1;
	cvt.rn.f32.s32 	%f3, %r6;
	div.rn.f32 	%f4, %f2, %f3;
	sub.f32 	%f5, %f4, %f1;
	mul.f32 	%f6, %f5, %f5;
	sqrt.rn.f32 	%f7, %f6;
	mul.wide.s32 	%rd5, %r5, 4;
	add.s64 	%rd6, %rd2, %rd5;
	st.global.f32 	[%rd6], %f7;
	cvt.f64.f32 	%fd1, %f1;
	cvt.f64.f32 	%fd2, %f4;
	cvt.f64.f32 	%fd3, %f7;
	st.local.u32 	[%rd4], %r5;
	st.local.f64 	[%rd4+8], %fd1;
	st.local.v2.f64 	[%rd4+16], {%fd2, %fd3};
	mov.u64 	%rd7, $str;
	cvta.global.u64 	%rd8, %rd7;
	{ // callseq 0, 0
	.param .b64 param0;
	st.param.b64 	[param0], %rd8;
	.param .b64 param1;
	st.param.b64 	[param1], %rd3;
	.param .b32 retval0;
	call.uni (retval0), 
	vprintf, 
	(
	param0, 
	param1
	);
	ld.param.b32 	%r7, [retval0];
	} // callseq 0
	ret;

}


// ===== COMPILED SASS (sm_100) =====

	.target	sm_100

	.elftype	@"ET_EXEC"


//--------------------- .note.nv.tkinfo           --------------------------
	.section	.note.nv.tkinfo,"",@"SHT_NOTE"
	.sectionflags	@"SHF_NOTE_NV_TKINFO"
	.tkinfo
        /*0018*/ 	.word	0x00000002
        /*0030*/ 	.string	""
        /*0030*/ 	.string	"ptxas"
        /*0030*/ 	.string	"Cuda compilation tools, release 13.0, V13.0.88"
        /*0030*/ 	.string	"Build cuda_13.0.r13.0/compiler.36424714_0"
        /*0030*/ 	.string	"-arch sm_100 -m 64 "



//--------------------- .note.nv.cuinfo           --------------------------
	.section	.note.nv.cuinfo,"",@"SHT_NOTE"
	.sectionflags	@"SHF_NOTE_NV_CUINFO"
        /*0018*/ 	.short	0x0002
        /*001a*/ 	.short	0x0064
        /*001c*/ 	.short	0x0082
	.zero		2


//--------------------- .nv.info                  --------------------------
	.section	.nv.info,"",@"SHT_CUDA_INFO"
	.align	4


	//----- nvinfo : EIATTR_REGCOUNT
	.align		4
        /*0000*/ 	.byte	0x04, 0x2f
        /*0002*/ 	.short	(.L_2 - .L_1)
	.align		4
.L_1:
        /*0004*/ 	.word	index@(_Z18scale_and_distancePffi)
        /*0008*/ 	.word	0x00000018


	//----- nvinfo : EIATTR_FRAME_SIZE
	.align		4
.L_2:
        /*000c*/ 	.byte	0x04, 0x11
        /*000e*/ 	.short	(.L_4 - .L_3)
	.align		4
.L_3:
        /*0010*/ 	.word	index@($__internal_1_$__cuda_sm3x_div_rn_noftz_f32_slowpath)
        /*0014*/ 	.word	0x00000020


	//----- nvinfo : EIATTR_FRAME_SIZE
	.align		4
.L_4:
        /*0018*/ 	.byte	0x04, 0x11
        /*001a*/ 	.short	(.L_6 - .L_5)
	.align		4
.L_5:
        /*001c*/ 	.word	index@($__internal_0_$__cuda_sm20_sqrt_rn_f32_slowpath)
        /*0020*/ 	.word	0x00000020


	//----- nvinfo : EIATTR_FRAME_SIZE
	.align		4
.L_6:
        /*0024*/ 	.byte	0x04, 0x11
        /*0026*/ 	.short	(.L_8 - .L_7)
	.align		4
.L_7:
        /*0028*/ 	.word	index@(_Z18scale_and_distancePffi)
        /*002c*/ 	.word	0x00000020


	//----- nvinfo : EIATTR_MIN_STACK_SIZE
	.align		4
.L_8:
        /*0030*/ 	.byte	0x04, 0x12
        /*0032*/ 	.short	(.L_10 - .L_9)
	.align		4
.L_9:
        /*0034*/ 	.word	index@(_Z18scale_and_distancePffi)
        /*0038*/ 	.word	0x00000020
.L_10:


//--------------------- .nv.compat                --------------------------
	.section	.nv.compat,"",@"SHT_CUDA_COMPAT_INFO"
	.align	4
        /*0000*/ 	.byte	0x02, 0x09, 0x00, 0x00, 0x02, 0x02, 0x01, 0x00, 0x02, 0x05, 0x05, 0x00, 0x03, 0x07, 0x01, 0x01
        /*0010*/ 	.byte	0x02, 0x03, 0x00, 0x00, 0x02, 0x06, 0x01, 0x00, 0x04, 0x0b, 0x08, 0x00, 0x01, 0x00, 0x00, 0x00
        /*0020*/ 	.byte	0x00, 0x00, 0x00, 0x00


//--------------------- .nv.info._Z18scale_and_distancePffi --------------------------
	.section	.nv.info._Z18scale_and_distancePffi,"",@"SHT_CUDA_INFO"
	.sectionflags	@""
	.align	4


	//----- nvinfo : EIATTR_CUDA_API_VERSION
	.align		4
        /*0000*/ 	.byte	0x04, 0x37
        /*0002*/ 	.short	(.L_12 - .L_11)
.L_11:
        /*0004*/ 	.word	0x00000082


	//----- nvinfo : EIATTR_KPARAM_INFO
	.align		4
.L_12:
        /*0008*/ 	.byte	0x04, 0x17
        /*000a*/ 	.short	(.L_14 - .L_13)
.L_13:
        /*000c*/ 	.word	0x00000000
        /*0010*/ 	.short	0x0002
        /*0012*/ 	.short	0x000c
        /*0014*/ 	.byte	0x00, 0xf0, 0x11, 0x00


	//----- nvinfo : EIATTR_KPARAM_INFO
	.align		4
.L_14:
        /*0018*/ 	.byte	0x04, 0x17
        /*001a*/ 	.short	(.L_16 - .L_15)
.L_15:
        /*001c*/ 	.word	0x00000000
        /*0020*/ 	.short	0x0001
        /*0022*/ 	.short	0x0008
        /*0024*/ 	.byte	0x00, 0xf0, 0x11, 0x00


	//----- nvinfo : EIATTR_KPARAM_INFO
	.align		4
.L_16:
        /*0028*/ 	.byte	0x04, 0x17
        /*002a*/ 	.short	(.L_18 - .L_17)
.L_17:
        /*002c*/ 	.word	0x00000000
        /*0030*/ 	.short	0x0000
        /*0032*/ 	.short	0x0000
        /*0034*/ 	.byte	0x00, 0xf5, 0x21, 0x00


	//----- nvinfo : EIATTR_SPARSE_MMA_MASK
	.align		4
.L_18:
        /*0038*/ 	.byte	0x03, 0x50
        /*003a*/ 	.short	0x0000


	//----- nvinfo : EIATTR_MAXREG_COUNT
	.align		4
        /*003c*/ 	.byte	0x03, 0x1b
        /*003e*/ 	.short	0x00ff


	//----- nvinfo : EIATTR_EXTERNS
	.align		4
        /*0040*/ 	.byte	0x04, 0x0f
        /*0042*/ 	.short	(.L_20 - .L_19)


	//   ....[0]....
	.align		4
.L_19:
        /*0044*/ 	.word	index@(vprintf)


	//----- nvinfo : EIATTR_MERCURY_ISA_VERSION
	.align		4
.L_20:
        /*0048*/ 	.byte	0x03, 0x5f
        /*004a*/ 	.short	0x0101


	//----- nvinfo : EIATTR_VRC_CTA_INIT_COUNT
	.align		4
        /*004c*/ 	.byte	0x02, 0x4a
	.zero		1
	.zero		1


	//----- nvinfo : EIATTR_SYSCALL_OFFSETS
	.align		4
        /*0050*/ 	.byte	0x04, 0x46
        /*0052*/ 	.short	(.L_22 - .L_21)


	//   ....[0]....
.L_21:
        /*0054*/ 	.word	0x000003f0


	//----- nvinfo : EIATTR_EXIT_INSTR_OFFSETS
	.align		4
.L_22:
        /*0058*/ 	.byte	0x04, 0x1c
        /*005a*/ 	.short	(.L_24 - .L_23)


	//   ....[0]....
.L_23:
        /*005c*/ 	.word	0x00000400


	//----- nvinfo : EIATTR_CRS_STACK_SIZE
	.align		4
.L_24:
        /*0060*/ 	.byte	0x04, 0x1e
        /*0062*/ 	.short	(.L_26 - .L_25)
.L_25:
        /*0064*/ 	.word	0x00000000


	//----- nvinfo : EIATTR_CBANK_PARAM_SIZE
	.align		4
.L_26:
        /*0068*/ 	.byte	0x03, 0x19
        /*006a*/ 	.short	0x0010


	//----- nvinfo : EIATTR_PARAM_CBANK
	.align		4
        /*006c*/ 	.byte	0x04, 0x0a
        /*006e*/ 	.short	(.L_28 - .L_27)
	.align		4
.L_27:
        /*0070*/ 	.word	index@(.nv.constant0._Z18scale_and_distancePffi)
        /*0074*/ 	.short	0x0380
        /*0076*/ 	.short	0x0010


	//----- nvinfo : EIATTR_SW_WAR
	.align		4
.L_28:
        /*0078*/ 	.byte	0x04, 0x36
        /*007a*/ 	.short	(.L_30 - .L_29)
.L_29:
        /*007c*/ 	.word	0x00000008
.L_30:


//--------------------- .nv.callgraph             --------------------------
	.section	.nv.callgraph,"",@"SHT_CUDA_CALLGRAPH"
	.align	4
	.sectionentsize	8
	.align		4
        /*0000*/ 	.word	0x00000000
	.align		4
        /*0004*/ 	.word	0xffffffff
	.align		4
        /*0008*/ 	.word	index@(_Z18scale_and_distancePffi)
	.align		4
        /*000c*/ 	.word	index@(vprintf)
	.align		4
        /*0010*/ 	.word	0x00000000
	.align		4
        /*0014*/ 	.word	0xfffffffe
	.align		4
        /*0018*/ 	.word	0x00000000
	.align		4
        /*001c*/ 	.word	0xfffffffd
	.align		4
        /*0020*/ 	.word	0x00000000
	.align		4
        /*0024*/ 	.word	0xfffffffc


//--------------------- .nv.constant4             --------------------------
	.section	.nv.constant4,"a",@progbits
	.align	8
	.align		8
.nv.constant4:
        /*0000*/ 	.dword	vprintf
	.align		8
        /*0008*/ 	.dword	$str


//--------------------- .text._Z18scale_and_distancePffi --------------------------
	.section	.text._Z18scale_and_distancePffi,"ax",@progbits
	.align	128
        .global         _Z18scale_and_distancePffi
        .type           _Z18scale_and_distancePffi,@function
        .size           _Z18scale_and_distancePffi,(.L_x_21 - _Z18scale_and_distancePffi)
        .other          _Z18scale_and_distancePffi,@"STO_CUDA_ENTRY STV_DEFAULT"
_Z18scale_and_distancePffi:
.text._Z18scale_and_distancePffi:
[----:B------:R-:W0:Y:S01]  /*0000*/  LDC R1, c[0x0][0x37c] ;  /* 0x0000df00ff017b82 */ /* 0x000e220000000800 */
[----:B------:R-:W1:Y:S01]  /*0010*/  LDCU UR4, c[0x0][0x38c] ;  /* 0x00007180ff0477ac */ /* 0x000e620008000800 */
[----:B------:R-:W2:Y:S06]  /*0020*/  S2R R5, SR_TID.X ;  /* 0x0000000000057919 */ /* 0x000eac0000002100 */
[----:B------:R-:W2:Y:S01]  /*0030*/  S2UR UR6, SR_CTAID.X ;  /* 0x00000000000679c3 */ /* 0x000ea20000002500 */
[----:B0-----:R-:W-:Y:S01]  /*0040*/  VIADD R1, R1, 0xffffffe0 ;  /* 0xffffffe001017836 */ /* 0x001fe20000000000 */
[----:B------:R-:W0:Y:S01]  /*0050*/  LDCU UR5, c[0x0][0x2fc] ;  /* 0x00005f80ff0577ac */ /* 0x000e220008000800 */
[----:B------:R-:W-:Y:S05]  /*0060*/  BSSY.RECONVERGENT B0, `(.L_x_0) ;  /* 0x0000014000007945 */ /* 0x000fea0003800200 */
[----:B------:R-:W2:Y:S01]  /*0070*/  LDC R0, c[0x0][0x360] ;  /* 0x0000d800ff007b82 */ /* 0x000ea20000000800 */
[----:B-1----:R-:W-:-:S06]  /*0080*/  UIADD3 UR4, UPT, UPT, UR4, -0x1, URZ ;  /* 0xffffffff04047890 */ /* 0x002fcc000fffe0ff */
[----:B------:R-:W-:-:S04]  /*0090*/  I2FP.F32.S32 R3, UR4 ;  /* 0x0000000400037c45 */ /* 0x000fc80008201400 */
[----:B------:R-:W1:Y:S01]  /*00a0*/  MUFU.RCP R4, R3 ;  /* 0x0000000300047308 */ /* 0x000e620000001000 */
[----:B------:R-:W3:Y:S01]  /*00b0*/  LDCU UR4, c[0x0][0x2f8] ;  /* 0x00005f00ff0477ac */ /* 0x000ee20008000800 */
[----:B--2---:R-:W-:-:S05]  /*00c0*/  IMAD R0, R0, UR6, R5 ;  /* 0x0000000600007c24 */ /* 0x004fca000f8e0205 */
[----:B------:R-:W-:-:S04]  /*00d0*/  I2FP.F32.S32 R2, R0 ;  /* 0x0000000000027245 */ /* 0x000fc80000201400 */
[----:B------:R-:W2:Y:S01]  /*00e0*/  FCHK P0, R2, R3 ;  /* 0x0000000302007302 */ /* 0x000ea20000000000 */
[----:B-1----:R-:W-:Y:S01]  /*00f0*/  FFMA R5, -R3, R4, 1 ;  /* 0x3f80000003057423 */ /* 0x002fe20000000104 */
[----:B---3--:R-:W-:-:S03]  /*0100*/  IADD3 R6, P1, PT, R1, UR4, RZ ;  /* 0x0000000401067c10 */ /* 0x008fc6000ff3e0ff */
[----:B------:R-:W-:Y:S02]  /*0110*/  FFMA R5, R4, R5, R4 ;  /* 0x0000000504057223 */ /* 0x000fe40000000004 */
[----:B0-----:R-:W-:Y:S02]  /*0120*/  IMAD.X R7, RZ, RZ, UR5, P1 ;  /* 0x00000005ff077e24 */ /* 0x001fe400088e06ff */
[----:B------:R-:W-:-:S04]  /*0130*/  FFMA R4, R2, R5, RZ ;  /* 0x0000000502047223 */ /* 0x000fc800000000ff */
[----:B------:R-:W-:-:S04]  /*0140*/  FFMA R8, -R3, R4, R2 ;  /* 0x0000000403087223 */ /* 0x000fc80000000102 */
[----:B------:R-:W-:Y:S01]  /*0150*/  FFMA R8, R5, R8, R4 ;  /* 0x0000000805087223 */ /* 0x000fe20000000004 */
[----:B--2---:R-:W-:Y:S06]  /*0160*/  @!P0 BRA `(.L_x_1) ;  /* 0x00000000000c8947 */ /* 0x004fec0003800000 */
[----:B------:R-:W-:-:S07]  /*0170*/  MOV R4, 0x190 ;  /* 0x0000019000047802 */ /* 0x000fce0000000f00 */
[----:B------:R-:W-:Y:S05]  /*0180*/  CALL.REL.NOINC `($__internal_1_$__cuda_sm3x_div_rn_noftz_f32_slowpath) ;  /* 0x0000000000fc7944 */ /* 0x000fea0003c00000 */
[----:B------:R-:W-:-:S07]  /*0190*/  IMAD.MOV.U32 R8, RZ, RZ, R2 ;  /* 0x000000ffff087224 */ /* 0x000fce00078e0002 */
.L_x_1:
[----:B------:R-:W-:Y:S05]  /*01a0*/  BSYNC.RECONVERGENT B0 ;  /* 0x0000000000007941 */ /* 0x000fea0003800200 */
.L_x_0:
[----:B------:R-:W0:Y:S01]  /*01b0*/  LDCU UR4, c[0x0][0x388] ;  /* 0x00007100ff0477ac */ /* 0x000e220008000800 */
[----:B------:R-:W-:Y:S01]  /*01c0*/  BSSY.RECONVERGENT B0, `(.L_x_2) ;  /* 0x0000012000007945 */ /* 0x000fe20003800200 */
[----:B0-----:R-:W-:Y:S01]  /*01d0*/  FADD R2, R8, -UR4 ;  /* 0x8000000408027e21 */ /* 0x001fe20008000000 */
[----:B------:R-:W0:Y:S03]  /*01e0*/  LDCU.64 UR4, c[0x0][0x358] ;  /* 0x00006b00ff0477ac */ /* 0x000e260008000a00 */
[----:B------:R-:W-:-:S04]  /*01f0*/  FMUL R3, R2, R2 ;  /* 0x0000000202037220 */ /* 0x000fc80000400000 */
[----:B------:R-:W-:Y:S01]  /*0200*/  VIADD R2, R3, 0xf3000000 ;  /* 0xf300000003027836 */ /* 0x000fe20000000000 */
[----:B------:R1:W2:Y:S04]  /*0210*/  MUFU.RSQ R4, R3 ;  /* 0x0000000300047308 */ /* 0x0002a80000001400 */
[----:B------:R-:W-:-:S13]  /*0220*/  ISETP.GT.U32.AND P0, PT, R2, 0x727fffff, PT ;  /* 0x727fffff0200780c */ /* 0x000fda0003f04070 */
[----:B012---:R-:W-:Y:S05]  /*0230*/  @!P0 BRA `(.L_x_3) ;  /* 0x0000000000188947 */ /* 0x007fea0003800000 */
[----:B------:R-:W-:Y:S01]  /*0240*/  BSSY.RECONVERGENT B1, `(.L_x_4) ;  /* 0x0000003000017945 */ /* 0x000fe20003800200 */
[----:B------:R-:W-:-:S07]  /*0250*/  MOV R12, 0x270 ;  /* 0x00000270000c7802 */ /* 0x000fce0000000f00 */
[----:B------:R-:W-:Y:S05]  /*0260*/  CALL.REL.NOINC `($__internal_0_$__cuda_sm20_sqrt_rn_f32_slowpath) ;  /* 0x0000000000687944 */ /* 0x000fea0003c00000 */
[----:B------:R-:W-:Y:S05]  /*0270*/  BSYNC.RECONVERGENT B1 ;  /* 0x0000000000017941 */ /* 0x000fea0003800200 */
.L_x_4:
[----:B------:R-:W-:Y:S01]  /*0280*/  IMAD.MOV.U32 R2, RZ, RZ, R4 ;  /* 0x000000ffff027224 */ /* 0x000fe200078e0004 */
[----:B------:R-:W-:Y:S06]  /*0290*/  BRA `(.L_x_5) ;  /* 0x0000000000107947 */ /* 0x000fec0003800000 */
.L_x_3:
[----:B------:R-:W-:Y:S01]  /*02a0*/  FMUL.FTZ R2, R3, R4 ;  /* 0x0000000403027220 */ /* 0x000fe20000410000 */
[----:B------:R-:W-:-:S03]  /*02b0*/  FMUL.FTZ R4, R4, 0.5 ;  /* 0x3f00000004047820 */ /* 0x000fc60000410000 */
[----:B------:R-:W-:-:S04]  /*02c0*/  FFMA R3, -R2, R2, R3 ;  /* 0x0000000202037223 */ /* 0x000fc80000000103 */
[----:B------:R-:W-:-:S07]  /*02d0*/  FFMA R2, R3, R4, R2 ;  /* 0x0000000403027223 */ /* 0x000fce0000000002 */
.L_x_5:
[----:B------:R-:W-:Y:S05]  /*02e0*/  BSYNC.RECONVERGENT B0 ;  /* 0x0000000000007941 */ /* 0x000fea0003800200 */
.L_x_2:
[----:B------:R-:W0:Y:S01]  /*02f0*/  LDCU UR6, c[0x0][0x388] ;  /* 0x00007100ff0677ac */ /* 0x000e220008000800 */
[----:B------:R-:W1:Y:S01]  /*0300*/  LDC.64 R12, c[0x0][0x380] ;  /* 0x0000e000ff0c7b82 */ /* 0x000e620000000a00 */
[----:B------:R-:W-:Y:S01]  /*0310*/  F2F.F64.F32 R8, R8 ;  /* 0x0000000800087310 */ /* 0x000fe20000201800 */
[----:B------:R-:W-:Y:S01]  /*0320*/  MOV R3, 0x0 ;  /* 0x0000000000037802 */ /* 0x000fe20000000f00 */
[----:B------:R2:W-:Y:S05]  /*0330*/  STL [R1], R0 ;  /* 0x0000000001007387 */ /* 0x0005ea0000100800 */
[----:B------:R2:W3:Y:S01]  /*0340*/  LDC.64 R16, c[0x4][R3] ;  /* 0x0100000003107b82 */ /* 0x0004e20000000a00 */
[----:B------:R-:W4:Y:S08]  /*0350*/  F2F.F64.F32 R10, R2 ;  /* 0x00000002000a7310 */ /* 0x000f300000201800 */
[----:B0-----:R-:W0:Y:S01]  /*0360*/  F2F.F64.F32 R14, UR6 ;  /* 0x00000006000e7d10 */ /* 0x001e220008201800 */
[----:B------:R-:W5:Y:S01]  /*0370*/  LDCU.64 UR6, c[0x4][0x8] ;  /* 0x01000100ff0677ac */ /* 0x000f620008000a00 */
[----:B-1----:R-:W-:Y:S01]  /*0380*/  IMAD.WIDE R12, R0, 0x4, R12 ;  /* 0x00000004000c7825 */ /* 0x002fe200078e020c */
[----:B----4-:R2:W-:Y:S04]  /*0390*/  STL.128 [R1+0x10], R8 ;  /* 0x0000100801007387 */ /* 0x0105e80000100c00 */
[----:B------:R2:W-:Y:S04]  /*03a0*/  STG.E desc[UR4][R12.64], R2 ;  /* 0x000000020c007986 */ /* 0x0005e8000c101904 */
[----:B0-----:R2:W-:Y:S01]  /*03b0*/  STL.64 [R1+0x8], R14 ;  /* 0x0000080e01007387 */ /* 0x0015e20000100a00 */
[----:B-----5:R-:W-:Y:S01]  /*03c0*/  IMAD.U32 R4, RZ, RZ, UR6 ;  /* 0x00000006ff047e24 */ /* 0x020fe2000f8e00ff */
[----:B---3--:R-:W-:-:S07]  /*03d0*/  MOV R5, UR7 ;  /* 0x0000000700057c02 */ /* 0x008fce0008000f00 */
[----:B------:R-:W-:-:S07]  /*03e0*/  LEPC R20, `(.L_x_6) ;  /* 0x000000001014794e */ /* 0x000fce0000000000 */
[----:B--2---:R-:W-:Y:S05]  /*03f0*/  CALL.ABS.NOINC R16 ;  /* 0x0000000010007343 */ /* 0x004fea0003c00000 */
.L_x_6:
[----:B------:R-:W-:Y:S05]  /*0400*/  EXIT ;  /* 0x000000000000794d */ /* 0x000fea0003800000 */
        .weak           $__internal_0_$__cuda_sm20_sqrt_rn_f32_slowpath
        .type           $__internal_0_$__cuda_sm20_sqrt_rn_f32_slowpath,@function
        .size           $__internal_0_$__cuda_sm20_sqrt_rn_f32_slowpath,($__internal_1_$__cuda_sm3x_div_rn_noftz_f32_slowpath - $__internal_0_$__cuda_sm20_sqrt_rn_f32_slowpath)
$__internal_0_$__cuda_sm20_sqrt_rn_f32_slowpath:
[----:B------:R-:W-:-:S13]  /*0410*/  LOP3.LUT P0, RZ, R3, 0x7fffffff, RZ, 0xc0, !PT ;  /* 0x7fffffff03ff7812 */ /* 0x000fda000780c0ff */
[----:B------:R-:W-:Y:S05]  /*0420*/  @!P0 BRA `(.L_x_7) ;  /* 0x0000000000448947 */ /* 0x000fea0003800000 */
[----:B------:R-:W-:Y:S01]  /*0430*/  FSETP.GEU.FTZ.AND P0, PT, R3, RZ, PT ;  /* 0x000000ff0300720b */ /* 0x000fe20003f1e000 */
[----:B------:R-:W-:-:S12]  /*0440*/  IMAD.MOV.U32 R2, RZ, RZ, R3 ;  /* 0x000000ffff027224 */ /* 0x000fd800078e0003 */
[----:B------:R-:W-:Y:S01]  /*0450*/  @!P0 IMAD.MOV.U32 R3, RZ, RZ, 0x7fffffff ;  /* 0x7fffffffff038424 */ /* 0x000fe200078e00ff */
[----:B------:R-:W-:Y:S06]  /*0460*/  @!P0 BRA `(.L_x_7) ;  /* 0x0000000000348947 */ /* 0x000fec0003800000 */
[----:B------:R-:W-:-:S13]  /*0470*/  FSETP.GTU.FTZ.AND P0, PT, |R2|, +INF , PT ;  /* 0x7f8000000200780b */ /* 0x000fda0003f1c200 */
[----:B------:R-:W-:Y:S01]  /*0480*/  @P0 FADD.FTZ R3, R2, 1 ;  /* 0x3f80000002030421 */ /* 0x000fe20000010000 */
[----:B------:R-:W-:Y:S06]  /*0490*/  @P0 BRA `(.L_x_7) ;  /* 0x0000000000280947 */ /* 0x000fec0003800000 */
[----:B------:R-:W-:-:S13]  /*04a0*/  FSETP.NEU.FTZ.AND P0, PT, |R2|, +INF , PT ;  /* 0x7f8000000200780b */ /* 0x000fda0003f1d200 */
[----:B------:R-:W-:-:S04]  /*04b0*/  @P0 FFMA R4, R2, 1.84467440737095516160e+19, RZ ;  /* 0x5f80000002040823 */ /* 0x000fc800000000ff */
[----:B------:R-:W0:Y:S02]  /*04c0*/  @P0 MUFU.RSQ R3, R4 ;  /* 0x0000000400030308 */ /* 0x000e240000001400 */
[----:B0-----:R-:W-:Y:S01]  /*04d0*/  @P0 FMUL.FTZ R5, R4, R3 ;  /* 0x0000000304050220 */ /* 0x001fe20000410000 */
[----:B------:R-:W-:Y:S01]  /*04e0*/  @P0 FMUL.FTZ R11, R3, 0.5 ;  /* 0x3f000000030b0820 */ /* 0x000fe20000410000 */
[----:B------:R-:W-:Y:S02]  /*04f0*/  @!P0 IMAD.MOV.U32 R3, RZ, RZ, R2 ;  /* 0x000000ffff038224 */ /* 0x000fe400078e0002 */
[----:B------:R-:W-:-:S04]  /*0500*/  @P0 FADD.FTZ R9, -R5, -RZ ;  /* 0x800000ff05090221 */ /* 0x000fc80000010100 */
[----:B------:R-:W-:-:S04]  /*0510*/  @P0 FFMA R10, R5, R9, R4 ;  /* 0x00000009050a0223 */ /* 0x000fc80000000004 */
[----:B------:R-:W-:-:S04]  /*0520*/  @P0 FFMA R10, R10, R11, R5 ;  /* 0x0000000b0a0a0223 */ /* 0x000fc80000000005 */
[----:B------:R-:W-:-:S07]  /*0530*/  @P0 FMUL.FTZ R3, R10, 2.3283064365386962891e-10 ;  /* 0x2f8000000a030820 */ /* 0x000fce0000410000 */
.L_x_7:
[----:B------:R-:W-:Y:S02]  /*0540*/  IMAD.MOV.U32 R4, RZ, RZ, R3 ;  /* 0x000000ffff047224 */ /* 0x000fe400078e0003 */
[----:B------:R-:W-:Y:S02]  /*0550*/  HFMA2 R3, -RZ, RZ, 0, 0 ;  /* 0x00000000ff037431 */ /* 0x000fe400000001ff */
[----:B------:R-:W-:-:S04]  /*0560*/  IMAD.MOV.U32 R2, RZ, RZ, R12 ;  /* 0x000000ffff027224 */ /* 0x000fc800078e000c */
[----:B------:R-:W-:Y:S05]  /*0570*/  RET.REL.NODEC R2 `(_Z18scale_and_distancePffi) ;  /* 0xfffffff802a07950 */ /* 0x000fea0003c3ffff */
        .weak           $__internal_1_$__cuda_sm3x_div_rn_noftz_f32_slowpath
        .type           $__internal_1_$__cuda_sm3x_div_rn_noftz_f32_slowpath,@function
        .size           $__internal_1_$__cuda_sm3x_div_rn_noftz_f32_slowpath,(.L_x_21 - $__internal_1_$__cuda_sm3x_div_rn_noftz_f32_slowpath)
$__internal_1_$__cuda_sm3x_div_rn_noftz_f32_slowpath:
[--C-:B------:R-:W-:Y:S01]  /*0580*/  SHF.R.U32.HI R8, RZ, 0x17, R3.reuse ;  /* 0x00000017ff087819 */ /* 0x100fe20000011603 */
[----:B------:R-:W-:Y:S01]  /*0590*/  BSSY.RECONVERGENT B1, `(.L_x_8) ;  /* 0x0000064000017945 */ /* 0x000fe20003800200 */
[--C-:B------:R-:W-:Y:S01]  /*05a0*/  SHF.R.U32.HI R5, RZ, 0x17, R2.reuse ;  /* 0x00000017ff057819 */ /* 0x100fe20000011602 */
[----:B------:R-:W-:Y:S01]  /*05b0*/  IMAD.MOV.U32 R10, RZ, RZ, R2 ;  /* 0x000000ffff0a7224 */ /* 0x000fe200078e0002 */
[----:B------:R-:W-:Y:S01]  /*05c0*/  LOP3.LUT R9, R8, 0xff, RZ, 0xc0, !PT ;  /* 0x000000ff08097812 */ /* 0x000fe200078ec0ff */
[----:B------:R-:W-:Y:S01]  /*05d0*/  IMAD.MOV.U32 R11, RZ, RZ, R3 ;  /* 0x000000ffff0b7224 */ /* 0x000fe200078e0003 */
[----:B------:R-:W-:-:S03]  /*05e0*/  LOP3.LUT R8, R5, 0xff, RZ, 0xc0, !PT ;  /* 0x000000ff05087812 */ /* 0x000fc600078ec0ff */
[----:B------:R-:W-:Y:S02]  /*05f0*/  VIADD R13, R9, 0xffffffff ;  /* 0xffffffff090d7836 */ /* 0x000fe40000000000 */
[----:B------:R-:W-:-:S03]  /*0600*/  VIADD R12, R8, 0xffffffff ;  /* 0xffffffff080c7836 */ /* 0x000fc60000000000 */
[----:B------:R-:W-:-:S04]  /*0610*/  ISETP.GT.U32.AND P0, PT, R13, 0xfd, PT ;  /* 0x000000fd0d00780c */ /* 0x000fc80003f04070 */
[----:B------:R-:W-:-:S13]  /*0620*/  ISETP.GT.U32.OR P0, PT, R12, 0xfd, P0 ;  /* 0x000000fd0c00780c */ /* 0x000fda0000704470 */
[----:B------:R-:W-:Y:S01]  /*0630*/  @!P0 MOV R5, RZ ;  /* 0x000000ff00058202 */ /* 0x000fe20000000f00 */
[----:B------:R-:W-:Y:S06]  /*0640*/  @!P0 BRA `(.L_x_9) ;  /* 0x00000000005c8947 */ /* 0x000fec0003800000 */
[----:B------:R-:W-:Y:S02]  /*0650*/  FSETP.GTU.FTZ.AND P0, PT, |R2|, +INF , PT ;  /* 0x7f8000000200780b */ /* 0x000fe40003f1c200 */
[----:B------:R-:W-:-:S04]  /*0660*/  FSETP.GTU.FTZ.AND P1, PT, |R3|, +INF , PT ;  /* 0x7f8000000300780b */ /* 0x000fc80003f3c200 */
[----:B------:R-:W-:-:S13]  /*0670*/  PLOP3.LUT P0, PT, P0, P1, PT, 0xf8, 0x8f ;  /* 0x00000000008f781c */ /* 0x000fda0000703f70 */
[----:B------:R-:W-:Y:S05]  /*0680*/  @P0 BRA `(.L_x_10) ;  /* 0x00000004004c0947 */ /* 0x000fea0003800000 */
[----:B------:R-:W-:-:S13]  /*0690*/  LOP3.LUT P0, RZ, R11, 0x7fffffff, R10, 0xc8, !PT ;  /* 0x7fffffff0bff7812 */ /* 0x000fda000780c80a */
[----:B------:R-:W-:Y:S05]  /*06a0*/  @!P0 BRA `(.L_x_11) ;  /* 0x00000004003c8947 */ /* 0x000fea0003800000 */
[C---:B------:R-:W-:Y:S02]  /*06b0*/  FSETP.NEU.FTZ.AND P2, PT, |R2|.reuse, +INF , PT ;  /* 0x7f8000000200780b */ /* 0x040fe40003f5d200 */
[----:B------:R-:W-:Y:S02]  /*06c0*/  FSETP.NEU.FTZ.AND P1, PT, |R3|, +INF , PT ;  /* 0x7f8000000300780b */ /* 0x000fe40003f3d200 */
[----:B------:R-:W-:-:S11]  /*06d0*/  FSETP.NEU.FTZ.AND P0, PT, |R2|, +INF , PT ;  /* 0x7f8000000200780b */ /* 0x000fd60003f1d200 */
[----:B------:R-:W-:Y:S05]  /*06e0*/  @!P1 BRA !P2, `(.L_x_11) ;  /* 0x00000004002c9947 */ /* 0x000fea0005000000 */
[----:B------:R-:W-:-:S04]  /*06f0*/  LOP3.LUT P2, RZ, R10, 0x7fffffff, RZ, 0xc0, !PT ;  /* 0x7fffffff0aff7812 */ /* 0x000fc8000784c0ff */
[----:B------:R-:W-:-:S13]  /*0700*/  PLOP3.LUT P1, PT, P1, P2, PT, 0x2f, 0xf2 ;  /* 0x0000000000f2781c */ /* 0x000fda0000f24577 */
[----:B------:R-:W-:Y:S05]  /*0710*/  @P1 BRA `(.L_x_12) ;  /* 0x0000000400181947 */ /* 0x000fea0003800000 */
[----:B------:R-:W-:-:S04]  /*0720*/  LOP3.LUT P1, RZ, R11, 0x7fffffff, RZ, 0xc0, !PT ;  /* 0x7fffffff0bff7812 */ /* 0x000fc8000782c0ff */
[----:B------:R-:W-:-:S13]  /*0730*/  PLOP3.LUT P0, PT, P0, P1, PT, 0x2f, 0xf2 ;  /* 0x0000000000f2781c */ /* 0x000fda0000702577 */
[----:B------:R-:W-:Y:S05]  /*0740*/  @P0 BRA `(.L_x_13) ;  /* 0x0000000400000947 */ /* 0x000fea0003800000 */
[----:B------:R-:W-:Y:S02]  /*0750*/  ISETP.GE.AND P0, PT, R12, RZ, PT ;  /* 0x000000ff0c00720c */ /* 0x000fe40003f06270 */
[----:B------:R-:W-:-:S11]  /*0760*/  ISETP.GE.AND P1, PT, R13, RZ, PT ;  /* 0x000000ff0d00720c */ /* 0x000fd60003f26270 */
[----:B------:R-:W-:Y:S02]  /*0770*/  @P0 IMAD.MOV.U32 R5, RZ, RZ, RZ ;  /* 0x000000ffff050224 */ /* 0x000fe400078e00ff */
[----:B------:R-:W-:Y:S01]  /*0780*/  @!P0 FFMA R10, R2, 1.84467440737095516160e+19, RZ ;  /* 0x5f800000020a8823 */ /* 0x000fe200000000ff */
[----:B------:R-:W-:Y:S02]  /*0790*/  @!P0 IMAD.MOV.U32 R5, RZ, RZ, -0x40 ;  /* 0xffffffc0ff058424 */ /* 0x000fe400078e00ff */
[----:B------:R-:W-:Y:S02]  /*07a0*/  @!P1 FFMA R11, R3, 1.84467440737095516160e+19, RZ ;  /* 0x5f800000030b9823 */ /* 0x000fe400000000ff */
[----:B------:R-:W-:-:S07]  /*07b0*/  @!P1 VIADD R5, R5, 0x40 ;  /* 0x0000004005059836 */ /* 0x000fce0000000000 */
.L_x_9:
[----:B------:R-:W-:Y:S01]  /*07c0*/  LEA R2, R9, 0xc0800000, 0x17 ;  /* 0xc080000009027811 */ /* 0x000fe200078eb8ff */
[----:B------:R-:W-:Y:S01]  /*07d0*/  BSSY.RECONVERGENT B2, `(.L_x_14) ;  /* 0x0000036000027945 */ /* 0x000fe20003800200 */
[----:B------:R-:W-:-:S03]  /*07e0*/  IADD3 R8, PT, PT, R8, -0x7f, RZ ;  /* 0xffffff8108087810 */ /* 0x000fc60007ffe0ff */
[----:B------:R-:W-:Y:S02]  /*07f0*/  IMAD.IADD R11, R11, 0x1, -R2 ;  /* 0x000000010b0b7824 */ /* 0x000fe400078e0a02 */
[C---:B------:R-:W-:Y:S01]  /*0800*/  IMAD R2, R8.reuse, -0x800000, R10 ;  /* 0xff80000008027824 */ /* 0x040fe200078e020a */
[----:B------:R-:W-:Y:S01]  /*0810*/  IADD3 R8, PT, PT, R8, 0x7f, -R9 ;  /* 0x0000007f08087810 */ /* 0x000fe20007ffe809 */
[----:B------:R-:W0:Y:S01]  /*0820*/  MUFU.RCP R3, R11 ;  /* 0x0000000b00037308 */ /* 0x000e220000001000 */
[----:B------:R-:W-:-:S03]  /*0830*/  FADD.FTZ R13, -R11, -RZ ;  /* 0x800000ff0b0d7221 */ /* 0x000fc60000010100 */
[----:B------:R-:W-:Y:S02]  /*0840*/  IMAD.IADD R8, R8, 0x1, R5 ;  /* 0x0000000108087824 */ /* 0x000fe400078e0205 */
[----:B0-----:R-:W-:-:S04]  /*0850*/  FFMA R12, R3, R13, 1 ;  /* 0x3f800000030c7423 */ /* 0x001fc8000000000d */
[----:B------:R-:W-:-:S04]  /*0860*/  FFMA R12, R3, R12, R3 ;  /* 0x0000000c030c7223 */ /* 0x000fc80000000003 */
[----:B------:R-:W-:-:S04]  /*0870*/  FFMA R3, R2, R12, RZ ;  /* 0x0000000c02037223 */ /* 0x000fc800000000ff */
[----:B------:R-:W-:-:S04]  /*0880*/  FFMA R10, R13, R3, R2 ;  /* 0x000000030d0a7223 */ /* 0x000fc80000000002 */
[----:B------:R-:W-:-:S04]  /*0890*/  FFMA R15, R12, R10, R3 ;  /* 0x0000000a0c0f7223 */ /* 0x000fc80000000003 */
[----:B------:R-:W-:-:S04]  /*08a0*/  FFMA R10, R13, R15, R2 ;  /* 0x0000000f0d0a7223 */ /* 0x000fc80000000002 */
[----:B------:R-:W-:-:S05]  /*08b0*/  FFMA R2, R12, R10, R15 ;  /* 0x0000000a0c027223 */ /* 0x000fca000000000f */
[----:B------:R-:W-:-:S04]  /*08c0*/  SHF.R.U32.HI R3, RZ, 0x17, R2 ;  /* 0x00000017ff037819 */ /* 0x000fc80000011602 */
[----:B------:R-:W-:-:S05]  /*08d0*/  LOP3.LUT R3, R3, 0xff, RZ, 0xc0, !PT ;  /* 0x000000ff03037812 */ /* 0x000fca00078ec0ff */
[----:B------:R-:W-:-:S04]  /*08e0*/  IMAD.IADD R9, R3, 0x1, R8 ;  /* 0x0000000103097824 */ /* 0x000fc800078e0208 */
[----:B------:R-:W-:-:S05]  /*08f0*/  VIADD R3, R9, 0xffffffff ;  /* 0xffffffff09037836 */ /* 0x000fca0000000000 */
[----:B------:R-:W-:-:S13]  /*0900*/  ISETP.GE.U32.AND P0, PT, R3, 0xfe, PT ;  /* 0x000000fe0300780c */ /* 0x000fda0003f06070 */
[----:B------:R-:W-:Y:S05]  /*0910*/  @!P0 BRA `(.L_x_15) ;  /* 0x0000000000808947 */ /* 0x000fea0003800000 */
[----:B------:R-:W-:-:S13]  /*0920*/  ISETP.GT.AND P0, PT, R9, 0xfe, PT ;  /* 0x000000fe0900780c */ /* 0x000fda0003f04270 */
[----:B------:R-:W-:Y:S05]  /*0930*/  @P0 BRA `(.L_x_16) ;  /* 0x00000000006c0947 */ /* 0x000fea0003800000 */
[----:B------:R-:W-:-:S13]  /*0940*/  ISETP.GE.AND P0, PT, R9, 0x1, PT ;  /* 0x000000010900780c */ /* 0x000fda0003f06270 */
[----:B------:R-:W-:Y:S05]  /*0950*/  @P0 BRA `(.L_x_17) ;  /* 0x0000000000740947 */ /* 0x000fea0003800000 */
[----:B------:R-:W-:Y:S02]  /*0960*/  ISETP.GE.AND P0, PT, R9, -0x18, PT ;  /* 0xffffffe80900780c */ /* 0x000fe40003f06270 */
[----:B------:R-:W-:-:S11]  /*0970*/  LOP3.LUT R2, R2, 0x80000000, RZ, 0xc0, !PT ;  /* 0x8000000002027812 */ /* 0x000fd600078ec0ff */
[----:B------:R-:W-:Y:S05]  /*0980*/  @!P0 BRA `(.L_x_17) ;  /* 0x0000000000688947 */ /* 0x000fea0003800000 */
[CCC-:B------:R-:W-:Y:S01]  /*0990*/  FFMA.RZ R3, R12.reuse, R10.reuse, R15.reuse ;  /* 0x0000000a0c037223 */ /* 0x1c0fe2000000c00f */
[CCC-:B------:R-:W-:Y:S01]  /*09a0*/  FFMA.RM R8, R12.reuse, R10.reuse, R15.reuse ;  /* 0x0000000a0c087223 */ /* 0x1c0fe2000000400f */
[C---:B------:R-:W-:Y:S02]  /*09b0*/  ISETP.NE.AND P2, PT, R9.reuse, RZ, PT ;  /* 0x000000ff0900720c */ /* 0x040fe40003f45270 */
[----:B------:R-:W-:Y:S02]  /*09c0*/  ISETP.NE.AND P1, PT, R9, RZ, PT ;  /* 0x000000ff0900720c */ /* 0x000fe40003f25270 */
[----:B------:R-:W-:Y:S01]  /*09d0*/  LOP3.LUT R5, R3, 0x7fffff, RZ, 0xc0, !PT ;  /* 0x007fffff03057812 */ /* 0x000fe200078ec0ff */
[----:B------:R-:W-:Y:S01]  /*09e0*/  FFMA.RP R3, R12, R10, R15 ;  /* 0x0000000a0c037223 */ /* 0x000fe2000000800f */
[C---:B------:R-:W-:Y:S01]  /*09f0*/  VIADD R10, R9.reuse, 0x20 ;  /* 0x00000020090a7836 */ /* 0x040fe20000000000 */
[----:B------:R-:W-:Y:S02]  /*0a00*/  IADD3 R9, PT, PT, -R9, RZ, RZ ;  /* 0x000000ff09097210 */ /* 0x000fe40007ffe1ff */
[----:B------:R-:W-:-:S02]  /*0a10*/  LOP3.LUT R5, R5, 0x800000, RZ, 0xfc, !PT ;  /* 0x0080000005057812 */ /* 0x000fc400078efcff */
[----:B------:R-:W-:Y:S02]  /*0a20*/  FSETP.NEU.FTZ.AND P0, PT, R3, R8, PT ;  /* 0x000000080300720b */ /* 0x000fe40003f1d000 */
[----:B------:R-:W-:Y:S02]  /*0a30*/  SHF.L.U32 R10, R5, R10, RZ ;  /* 0x0000000a050a7219 */ /* 0x000fe400000006ff */
[----:B------:R-:W-:Y:S02]  /*0a40*/  SEL R8, R9, RZ, P2 ;  /* 0x000000ff09087207 */ /* 0x000fe40001000000 */
[----:B------:R-:W-:Y:S02]  /*0a50*/  ISETP.NE.AND P1, PT, R10, RZ, P1 ;  /* 0x000000ff0a00720c */ /* 0x000fe40000f25270 */
[----:B------:R-:W-:Y:S02]  /*0a60*/  SHF.R.U32.HI R8, RZ, R8, R5 ;  /* 0x00000008ff087219 */ /* 0x000fe40000011605 */
[----:B------:R-:W-:-:S02]  /*0a70*/  PLOP3.LUT P0, PT, P0, P1, PT, 0xf8, 0x8f ;  /* 0x00000000008f781c */ /* 0x000fc40000703f70 */
[----:B------:R-:W-:Y:S02]  /*0a80*/  SHF.R.U32.HI R10, RZ, 0x1, R8 ;  /* 0x00000001ff0a7819 */ /* 0x000fe40000011608 */
[----:B------:R-:W-:-:S04]  /*0a90*/  SEL R3, RZ, 0x1, !P0 ;  /* 0x00000001ff037807 */ /* 0x000fc80004000000 */
[----:B------:R-:W-:-:S04]  /*0aa0*/  LOP3.LUT R3, R3, 0x1, R10, 0xf8, !PT ;  /* 0x0000000103037812 */ /* 0x000fc800078ef80a */
[----:B------:R-:W-:-:S05]  /*0ab0*/  LOP3.LUT R3, R3, R8, RZ, 0xc0, !PT ;  /* 0x0000000803037212 */ /* 0x000fca00078ec0ff */
[----:B------:R-:W-:-:S05]  /*0ac0*/  IMAD.IADD R3, R10, 0x1, R3 ;  /* 0x000000010a037824 */ /* 0x000fca00078e0203 */
[----:B------:R-:W-:Y:S01]  /*0ad0*/  LOP3.LUT R2, R3, R2, RZ, 0xfc, !PT ;  /* 0x0000000203027212 */ /* 0x000fe200078efcff */
[----:B------:R-:W-:Y:S06]  /*0ae0*/  BRA `(.L_x_17) ;  /* 0x0000000000107947 */ /* 0x000fec0003800000 */
.L_x_16:
[----:B------:R-:W-:-:S04]  /*0af0*/  LOP3.LUT R2, R2, 0x80000000, RZ, 0xc0, !PT ;  /* 0x8000000002027812 */ /* 0x000fc800078ec0ff */
[----:B------:R-:W-:Y:S01]  /*0b00*/  LOP3.LUT R2, R2, 0x7f800000, RZ, 0xfc, !PT ;  /* 0x7f80000002027812 */ /* 0x000fe200078efcff */
[----:B------:R-:W-:Y:S06]  /*0b10*/  BRA `(.L_x_17) ;  /* 0x0000000000047947 */ /* 0x000fec0003800000 */
.L_x_15:
[----:B------:R-:W-:-:S07]  /*0b20*/  IMAD R2, R8, 0x800000, R2 ;  /* 0x0080000008027824 */ /* 0x000fce00078e0202 */
.L_x_17:
[----:B------:R-:W-:Y:S05]  /*0b30*/  BSYNC.RECONVERGENT B2 ;  /* 0x0000000000027941 */ /* 0x000fea0003800200 */
.L_x_14:
[----:B------:R-:W-:Y:S05]  /*0b40*/  BRA `(.L_x_18) ;  /* 0x0000000000207947 */ /* 0x000fea0003800000 */
.L_x_13:
[----:B------:R-:W-:-:S04]  /*0b50*/  LOP3.LUT R2, R11, 0x80000000, R10, 0x48, !PT ;  /* 0x800000000b027812 */ /* 0x000fc800078e480a */
[----:B------:R-:W-:Y:S01]  /*0b60*/  LOP3.LUT R2, R2, 0x7f800000, RZ, 0xfc, !PT ;  /* 0x7f80000002027812 */ /* 0x000fe200078efcff */
[----:B------:R-:W-:Y:S06]  /*0b70*/  BRA `(.L_x_18) ;  /* 0x0000000000147947 */ /* 0x000fec0003800000 */
.L_x_12:
[----:B------:R-:W-:Y:S01]  /*0b80*/  LOP3.LUT R2, R11, 0x80000000, R10, 0x48, !PT ;  /* 0x800000000b027812 */ /* 0x000fe200078e480a */
[----:B------:R-:W-:Y:S06]  /*0b90*/  BRA `(.L_x_18) ;  /* 0x00000000000c7947 */ /* 0x000fec0003800000 */
.L_x_11:
[----:B------:R-:W0:Y:S01]  /*0ba0*/  MUFU.RSQ R2, -QNAN ;  /* 0xffc0000000027908 */ /* 0x000e220000001400 */
[----:B------:R-:W-:Y:S05]  /*0bb0*/  BRA `(.L_x_18) ;  /* 0x0000000000047947 */ /* 0x000fea0003800000 */
.L_x_10:
[----:B------:R-:W-:-:S07]  /*0bc0*/  FADD.FTZ R2, R2, R3 ;  /* 0x0000000302027221 */ /* 0x000fce0000010000 */
.L_x_18:
[----:B------:R-:W-:Y:S05]  /*0bd0*/  BSYNC.RECONVERGENT B1 ;  /* 0x0000000000017941 */ /* 0x000fea0003800200 */
.L_x_8:
[----:B------:R-:W-:-:S04]  /*0be0*/  IMAD.MOV.U32 R5, RZ, RZ, 0x0 ;  /* 0x00000000ff057424 */ /* 0x000fc800078e00ff */
[----:B0-----:R-:W-:Y:S05]  /*0bf0*/  RET.REL.NODEC R4 `(_Z18scale_and_distancePffi) ;  /* 0xfffffff404007950 */ /* 0x001fea0003c3ffff */
.L_x_19:
[----:B------:R-:W-:-:S00]  /*0c00*/  BRA `(.L_x_19) ;  /* 0xfffffffc00fc7947 */ /* 0x000fc0000383ffff */
[----:B------:R-:W-:-:S00]  /*0c10*/  NOP ;  /* 0x0000000000007918 */ /* 0x000fc00000000000 */
        /* <DEDUP_REMOVED lines=14> */
.L_x_21:


//--------------------- .nv.global.init           --------------------------
	.section	.nv.global.init,"aw",@progbits
.nv.global.init:
	.type		$str,@object
	.size		$str,(.L_0 - $str)
$str:
        /*0000*/ 	.byte	0x69, 0x20, 0x3d, 0x20, 0x25, 0x32, 0x64, 0x3a, 0x20, 0x64, 0x69, 0x73, 0x74, 0x20, 0x66, 0x72
        /*0010*/ 	.byte	0x6f, 0x6d, 0x20, 0x25, 0x66, 0x20, 0x74, 0x6f, 0x20, 0x25, 0x66, 0x20, 0x69, 0x73, 0x20, 0x25
        /*0020*/ 	.byte	0x66, 0x0a, 0x00
.L_0:


//--------------------- .nv.shared.reserved.0     --------------------------
	.section	.nv.shared.reserved.0,"aw",@nobits
	.weak		__nv_reservedSMEM_offset_0_alias
	.size		__nv_reservedSMEM_offset_0_alias, 0, 64
	.other		__nv_reservedSMEM_offset_0_alias,@"STO_CUDA_RESERVED_SHARED STV_DEFAULT"
__nv_reservedSMEM_offset_0_alias:
	.zero		0
	.zero		64


//--------------------- .nv.constant0._Z18scale_and_distancePffi --------------------------
	.section	.nv.constant0._Z18scale_and_distancePffi,"a",@progbits
	.sectionflags	@""
	.align	4
.nv.constant0._Z18scale_and_distancePffi:
	.zero		912


//--------------------- SYMBOLS --------------------------

	.type		.nv.reservedSmem.offset0,@object
	.size		.nv.reservedSmem.offset0,0x4
	.type		vprintf,@function
